//
// Generated by NVIDIA NVVM Compiler
//
// Compiler Build ID: CL-36424714
// Cuda compilation tools, release 13.0, V13.0.88
// Based on NVVM 20.0.0
//

.version 9.0
.target sm_100
.address_size 64

	// .globl	_Z13gpu_write_regPVjj

.visible .entry _Z13gpu_write_regPVjj(
	.param .u64 .ptr .align 1 _Z13gpu_write_regPVjj_param_0,
	.param .u32 _Z13gpu_write_regPVjj_param_1
)
{
	.reg .pred 	%p<2>;
	.reg .b32 	%r<6>;
	.reg .b64 	%rd<3>;

	ld.param.u64 	%rd1, [_Z13gpu_write_regPVjj_param_0];
	ld.param.u32 	%r1, [_Z13gpu_write_regPVjj_param_1];
	mov.u32 	%r2, %tid.x;
	mov.u32 	%r3, %ctaid.x;
	or.b32  	%r4, %r2, %r3;
	setp.ne.s32 	%p1, %r4, 0;
	@%p1 bra 	$L__BB0_2;
	membar.sys;
	// begin inline asm
	st.relaxed.mmio.sys.u32 [%rd1], %r1;
	// end inline asm
	membar.sys;
$L__BB0_2:
	ret;

}
	// .globl	_Z18gpu_write_doorbellPVjj
.visible .entry _Z18gpu_write_doorbellPVjj(
	.param .u64 .ptr .align 1 _Z18gpu_write_doorbellPVjj_param_0,
	.param .u32 _Z18gpu_write_doorbellPVjj_param_1
)
{
	.reg .pred 	%p<2>;
	.reg .b32 	%r<6>;
	.reg .b64 	%rd<3>;

	ld.param.u64 	%rd1, [_Z18gpu_write_doorbellPVjj_param_0];
	ld.param.u32 	%r1, [_Z18gpu_write_doorbellPVjj_param_1];
	mov.u32 	%r2, %tid.x;
	mov.u32 	%r3, %ctaid.x;
	or.b32  	%r4, %r2, %r3;
	setp.ne.s32 	%p1, %r4, 0;
	@%p1 bra 	$L__BB1_2;
	membar.sys;
	// begin inline asm
	st.relaxed.mmio.sys.u32 [%rd1], %r1;
	// end inline asm
	membar.sys;
$L__BB1_2:
	ret;

}


// ===== COMPILED SASS (sm_100) =====

	.target	sm_100

	.elftype	@"ET_EXEC"


//--------------------- .note.nv.tkinfo           --------------------------
	.section	.note.nv.tkinfo,"",@"SHT_NOTE"
	.sectionflags	@"SHF_NOTE_NV_TKINFO"
	.tkinfo
        /*0018*/ 	.word	0x00000002
        /*0030*/ 	.string	""
        /*0030*/ 	.string	"ptxas"
        /*0030*/ 	.string	"Cuda compilation tools, release 13.0, V13.0.88"
        /*0030*/ 	.string	"Build cuda_13.0.r13.0/compiler.36424714_0"
        /*0030*/ 	.string	"-arch sm_100 -m 64 "



//--------------------- .note.nv.cuinfo           --------------------------
	.section	.note.nv.cuinfo,"",@"SHT_NOTE"
	.sectionflags	@"SHF_NOTE_NV_CUINFO"
        /*0018*/ 	.short	0x0002
        /*001a*/ 	.short	0x0064
        /*001c*/ 	.short	0x0082
	.zero		2


//--------------------- .nv.info                  --------------------------
	.section	.nv.info,"",@"SHT_CUDA_INFO"
	.align	4


	//----- nvinfo : EIATTR_REGCOUNT
	.align		4
        /*0000*/ 	.byte	0x04, 0x2f
        /*0002*/ 	.short	(.L_1 - .L_0)
	.align		4
.L_0:
        /*0004*/ 	.word	index@(_Z13gpu_write_regPVjj)
        /*0008*/ 	.word	0x00000004


	//----- nvinfo : EIATTR_FRAME_SIZE
	.align		4
.L_1:
        /*000c*/ 	.byte	0x04, 0x11
        /*000e*/ 	.short	(.L_3 - .L_2)
	.align		4
.L_2:
        /*0010*/ 	.word	index@(_Z13gpu_write_regPVjj)
        /*0014*/ 	.word	0x00000000


	//----- nvinfo : EIATTR_REGCOUNT
	.align		4
.L_3:
        /*0018*/ 	.byte	0x04, 0x2f
        /*001a*/ 	.short	(.L_5 - .L_4)
	.align		4
.L_4:
        /*001c*/ 	.word	index@(_Z18gpu_write_doorbellPVjj)
        /*0020*/ 	.word	0x00000004


	//----- nvinfo : EIATTR_FRAME_SIZE
	.align		4
.L_5:
        /*0024*/ 	.byte	0x04, 0x11
        /*0026*/ 	.short	(.L_7 - .L_6)
	.align		4
.L_6:
        /*0028*/ 	.word	index@(_Z18gpu_write_doorbellPVjj)
        /*002c*/ 	.word	0x00000000


	//----- nvinfo : EIATTR_MIN_STACK_SIZE
	.align		4
.L_7:
        /*0030*/ 	.byte	0x04, 0x12
        /*0032*/ 	.short	(.L_9 - .L_8)
	.align		4
.L_8:
        /*0034*/ 	.word	index@(_Z18gpu_write_doorbellPVjj)
        /*0038*/ 	.word	0x00000000


	//----- nvinfo : EIATTR_MIN_STACK_SIZE
	.align		4
.L_9:
        /*003c*/ 	.byte	0x04, 0x12
        /*003e*/ 	.short	(.L_11 - .L_10)
	.align		4
.L_10:
        /*0040*/ 	.word	index@(_Z13gpu_write_regPVjj)
        /*0044*/ 	.word	0x00000000
.L_11:


//--------------------- .nv.compat                --------------------------
	.section	.nv.compat,"",@"SHT_CUDA_COMPAT_INFO"
	.align	4
        /*0000*/ 	.byte	0x02, 0x09, 0x00, 0x00, 0x02, 0x02, 0x01, 0x00, 0x02, 0x05, 0x05, 0x00, 0x03, 0x07, 0x01, 0x01
        /*0010*/ 	.byte	0x02, 0x03, 0x00, 0x00, 0x02, 0x06, 0x01, 0x00, 0x04, 0x0b, 0x08, 0x00, 0x09, 0x00, 0x00, 0x00
        /*0020*/ 	.byte	0x00, 0x00, 0x00, 0x00


//--------------------- .nv.info._Z18gpu_write_doorbellPVjj --------------------------
	.section	.nv.info._Z18gpu_write_doorbellPVjj,"",@"SHT_CUDA_INFO"
	.sectionflags	@""
	.align	4


	//----- nvinfo : EIATTR_CUDA_API_VERSION
	.align		4
        /*0000*/ 	.byte	0x04, 0x37
        /*0002*/ 	.short	(.L_13 - .L_12)
.L_12:
        /*0004*/ 	.word	0x00000082


	//----- nvinfo : EIATTR_KPARAM_INFO
	.align		4
.L_13:
        /*0008*/ 	.byte	0x04, 0x17
        /*000a*/ 	.short	(.L_15 - .L_14)
.L_14:
        /*000c*/ 	.word	0x00000000
        /*0010*/ 	.short	0x0001
        /*0012*/ 	.short	0x0008
        /*0014*/ 	.byte	0x00, 0xf0, 0x11, 0x00


	//----- nvinfo : EIATTR_KPARAM_INFO
	.align		4
.L_15:
        /*0018*/ 	.byte	0x04, 0x17
        /*001a*/ 	.short	(.L_17 - .L_16)
.L_16:
        /*001c*/ 	.word	0x00000000
        /*0020*/ 	.short	0x0000
        /*0022*/ 	.short	0x0000
        /*0024*/ 	.byte	0x00, 0xf5, 0x21, 0x00


	//----- nvinfo : EIATTR_SPARSE_MMA_MASK
	.align		4
.L_17:
        /*0028*/ 	.byte	0x03, 0x50
        /*002a*/ 	.short	0x0000


	//----- nvinfo : EIATTR_MAXREG_COUNT
	.align		4
        /*002c*/ 	.byte	0x03, 0x1b
        /*002e*/ 	.short	0x00ff


	//----- nvinfo : EIATTR_MERCURY_ISA_VERSION
	.align		4
        /*0030*/ 	.byte	0x03, 0x5f
        /*0032*/ 	.short	0x0101


	//----- nvinfo : EIATTR_VRC_CTA_INIT_COUNT
	.align		4
        /*0034*/ 	.byte	0x02, 0x4a
	.zero		1
	.zero		1


	//----- nvinfo : EIATTR_EXIT_INSTR_OFFSETS
	.align		4
        /*0038*/ 	.byte	0x04, 0x1c
        /*003a*/ 	.short	(.L_19 - .L_18)


	//   ....[0]....
.L_18:
        /*003c*/ 	.word	0x00000040


	//   ....[1]....
        /*0040*/ 	.word	0x00000100


	//----- nvinfo : EIATTR_CBANK_PARAM_SIZE
	.align		4
.L_19:
        /*0044*/ 	.byte	0x03, 0x19
        /*0046*/ 	.short	0x000c


	//----- nvinfo : EIATTR_PARAM_CBANK
	.align		4
        /*0048*/ 	.byte	0x04, 0x0a
        /*004a*/ 	.short	(.L_21 - .L_20)
	.align		4
.L_20:
        /*004c*/ 	.word	index@(.nv.constant0._Z18gpu_write_doorbellPVjj)
        /*0050*/ 	.short	0x0380
        /*0052*/ 	.short	0x000c


	//----- nvinfo : EIATTR_SW_WAR
	.align		4
.L_21:
        /*0054*/ 	.byte	0x04, 0x36
        /*0056*/ 	.short	(.L_23 - .L_22)
.L_22:
        /*0058*/ 	.word	0x00000008
.L_23:


//--------------------- .nv.info._Z13gpu_write_regPVjj --------------------------
	.section	.nv.info._Z13gpu_write_regPVjj,"",@"SHT_CUDA_INFO"
	.sectionflags	@""
	.align	4


	//----- nvinfo : EIATTR_CUDA_API_VERSION
	.align		4
        /*0000*/ 	.byte	0x04, 0x37
        /*0002*/ 	.short	(.L_25 - .L_24)
.L_24:
        /*0004*/ 	.word	0x00000082


	//----- nvinfo : EIATTR_KPARAM_INFO
	.align		4
.L_25:
        /*0008*/ 	.byte	0x04, 0x17
        /*000a*/ 	.short	(.L_27 - .L_26)
.L_26:
        /*000c*/ 	.word	0x00000000
        /*0010*/ 	.short	0x0001
        /*0012*/ 	.short	0x0008
        /*0014*/ 	.byte	0x00, 0xf0, 0x11, 0x00


	//----- nvinfo : EIATTR_KPARAM_INFO
	.align		4
.L_27:
        /*0018*/ 	.byte	0x04, 0x17
        /*001a*/ 	.short	(.L_29 - .L_28)
.L_28:
        /*001c*/ 	.word	0x00000000
        /*0020*/ 	.short	0x0000
        /*0022*/ 	.short	0x0000
        /*0024*/ 	.byte	0x00, 0xf5, 0x21, 0x00


	//----- nvinfo : EIATTR_SPARSE_MMA_MASK
	.align		4
.L_29:
        /*0028*/ 	.byte	0x03, 0x50
        /*002a*/ 	.short	0x0000


	//----- nvinfo : EIATTR_MAXREG_COUNT
	.align		4
        /*002c*/ 	.byte	0x03, 0x1b
        /*002e*/ 	.short	0x00ff


	//----- nvinfo : EIATTR_MERCURY_ISA_VERSION
	.align		4
        /*0030*/ 	.byte	0x03, 0x5f
        /*0032*/ 	.short	0x0101


	//----- nvinfo : EIATTR_VRC_CTA_INIT_COUNT
	.align		4
        /*0034*/ 	.byte	0x02, 0x4a
	.zero		1
	.zero		1


	//----- nvinfo : EIATTR_EXIT_INSTR_OFFSETS
	.align		4
        /*0038*/ 	.byte	0x04, 0x1c
        /*003a*/ 	.short	(.L_31 - .L_30)


	//   ....[0]....
.L_30:
        /*003c*/ 	.word	0x00000040


	//   ....[1]....
        /*0040*/ 	.word	0x00000100


	//----- nvinfo : EIATTR_CBANK_PARAM_SIZE
	.align		4
.L_31:
        /*0044*/ 	.byte	0x03, 0x19
        /*0046*/ 	.short	0x000c


	//----- nvinfo : EIATTR_PARAM_CBANK
	.align		4
        /*0048*/ 	.byte	0x04, 0x0a
        /*004a*/ 	.short	(.L_33 - .L_32)
	.align		4
.L_32:
        /*004c*/ 	.word	index@(.nv.constant0._Z13gpu_write_regPVjj)
        /*0050*/ 	.short	0x0380
        /*0052*/ 	.short	0x000c


	//----- nvinfo : EIATTR_SW_WAR
	.align		4
.L_33:
        /*0054*/ 	.byte	0x04, 0x36
        /*0056*/ 	.short	(.L_35 - .L_34)
.L_34:
        /*0058*/ 	.word	0x00000008
.L_35:


//--------------------- .nv.callgraph             --------------------------
	.section	.nv.callgraph,"",@"SHT_CUDA_CALLGRAPH"
	.align	4
	.sectionentsize	8
	.align		4
        /*0000*/ 	.word	0x00000000
	.align		4
        /*0004*/ 	.word	0xffffffff
	.align		4
        /*0008*/ 	.word	0x00000000
	.align		4
        /*000c*/ 	.word	0xfffffffe
	.align		4
        /*0010*/ 	.word	0x00000000
	.align		4
        /*0014*/ 	.word	0xfffffffd
	.align		4
        /*0018*/ 	.word	0x00000000
	.align		4
        /*001c*/ 	.word	0xfffffffc


//--------------------- .text._Z18gpu_write_doorbellPVjj --------------------------
	.section	.text._Z18gpu_write_doorbellPVjj,"ax",@progbits
	.align	128
        .global         _Z18gpu_write_doorbellPVjj
        .type           _Z18gpu_write_doorbellPVjj,@function
        .size           _Z18gpu_write_doorbellPVjj,(.L_x_2 - _Z18gpu_write_doorbellPVjj)
        .other          _Z18gpu_write_doorbellPVjj,@"STO_CUDA_ENTRY STV_DEFAULT"
_Z18gpu_write_doorbellPVjj:
.text._Z18gpu_write_doorbellPVjj:
[----:B------:R-:W-:Y:S01]  /*0000*/  LDC R1, c[0x0][0x37c] ;  /* 0x0000df00ff017b82 */ /* 0x000fe20000000800 */
[----:B------:R-:W0:Y:S07]  /*0010*/  S2R R0, SR_TID.X ;  /* 0x0000000000007919 */ /* 0x000e2e0000002100 */
[----:B------:R-:W0:Y:S02]  /*0020*/  S2UR UR4, SR_CTAID.X ;  /* 0x00000000000479c3 */ /* 0x000e240000002500 */
[----:B0-----:R-:W-:-:S13]  /*0030*/  LOP3.LUT P0, RZ, R0, UR4, RZ, 0xfc, !PT ;  /* 0x0000000400ff7c12 */ /* 0x001fda000f80fcff */
[----:B------:R-:W-:Y:S05]  /*0040*/  @P0 EXIT ;  /* 0x000000000000094d */ /* 0x000fea0003800000 */
[----:B------:R-:W0:Y:S01]  /*0050*/  LDC R0, c[0x0][0x388] ;  /* 0x0000e200ff007b82 */ /* 0x000e220000000800 */
[----:B------:R-:W-:Y:S06]  /*0060*/  MEMBAR.SC.SYS ;  /* 0x0000000000007992 */ /* 0x000fec0000003000 */
[----:B------:R-:W-:-:S00]  /*0070*/  ERRBAR ;  /* 0x00000000000079ab */ /* 0x000fc00000000000 */
[----:B------:R-:W-:Y:S06]  /*0080*/  CGAERRBAR ;  /* 0x00000000000075ab */ /* 0x000fec0000000000 */
[----:B------:R-:W-:Y:S01]  /*0090*/  CCTL.IVALL ;  /* 0x00000000ff00798f */ /* 0x000fe20002000000 */
[----:B------:R-:W0:Y:S03]  /*00a0*/  LDCU.64 UR4, c[0x0][0x380] ;  /* 0x00007000ff0477ac */ /* 0x000e260008000a00 */
[----:B0-----:R-:W-:Y:S01]  /*00b0*/  ST.E.MMIO.SYS [RZ.U32+UR4], R0 ;  /* 0x00000000ff007985 */ /* 0x001fe20008118904 */
[----:B------:R-:W-:Y:S06]  /*00c0*/  MEMBAR.SC.SYS ;  /* 0x0000000000007992 */ /* 0x000fec0000003000 */
[----:B------:R-:W-:-:S00]  /*00d0*/  ERRBAR ;  /* 0x00000000000079ab */ /* 0x000fc00000000000 */
[----:B------:R-:W-:Y:S06]  /*00e0*/  CGAERRBAR ;  /* 0x00000000000075ab */ /* 0x000fec0000000000 */
[----:B------:R-:W-:Y:S01]  /*00f0*/  CCTL.IVALL ;  /* 0x00000000ff00798f */ /* 0x000fe20002000000 */
[----:B------:R-:W-:Y:S05]  /*0100*/  EXIT ;  /* 0x000000000000794d */ /* 0x000fea0003800000 */
.L_x_0:
[----:B------:R-:W-:-:S00]  /*0110*/  BRA `(.L_x_0) ;  /* 0xfffffffc00fc7947 */ /* 0x000fc0000383ffff */
[----:B------:R-:W-:-:S00]  /*0120*/  NOP ;  /* 0x0000000000007918 */ /* 0x000fc00000000000 */
        /* <DEDUP_REMOVED lines=13> */
.L_x_2:


//--------------------- .text._Z13gpu_write_regPVjj --------------------------
	.section	.text._Z13gpu_write_regPVjj,"ax",@progbits
	.align	128
        .global         _Z13gpu_write_regPVjj
        .type           _Z13gpu_write_regPVjj,@function
        .size           _Z13gpu_write_regPVjj,(.L_x_3 - _Z13gpu_write_regPVjj)
        .other          _Z13gpu_write_regPVjj,@"STO_CUDA_ENTRY STV_DEFAULT"
_Z13gpu_write_regPVjj:
.text._Z13gpu_write_regPVjj:
        /* <DEDUP_REMOVED lines=17> */
.L_x_1:
        /* <DEDUP_REMOVED lines=15> */
.L_x_3:


//--------------------- .nv.shared.reserved.0     --------------------------
	.section	.nv.shared.reserved.0,"aw",@nobits
	.weak		__nv_reservedSMEM_offset_0_alias
	.size		__nv_reservedSMEM_offset_0_alias, 0, 64
	.other		__nv_reservedSMEM_offset_0_alias,@"STO_CUDA_RESERVED_SHARED STV_DEFAULT"
__nv_reservedSMEM_offset_0_alias:
	.zero		0
	.zero		64


//--------------------- .nv.constant0._Z18gpu_write_doorbellPVjj --------------------------
	.section	.nv.constant0._Z18gpu_write_doorbellPVjj,"a",@progbits
	.sectionflags	@""
	.align	4
.nv.constant0._Z18gpu_write_doorbellPVjj:
	.zero		908


//--------------------- .nv.constant0._Z13gpu_write_regPVjj --------------------------
	.section	.nv.constant0._Z13gpu_write_regPVjj,"a",@progbits
	.sectionflags	@""
	.align	4
.nv.constant0._Z13gpu_write_regPVjj:
	.zero		908


//--------------------- SYMBOLS --------------------------

	.type		.nv.reservedSmem.offset0,@object
	.size		.nv.reservedSmem.offset0,0x4
